//
// Generated by NVIDIA NVVM Compiler
//
// Compiler Build ID: CL-36424714
// Cuda compilation tools, release 13.0, V13.0.88
// Based on NVVM 20.0.0
//

.version 9.0
.target sm_100
.address_size 64

	// .globl	_Z10cuda_hellov
.extern .func  (.param .b32 func_retval0) vprintf
(
	.param .b64 vprintf_param_0,
	.param .b64 vprintf_param_1
)
;
.global .align 1 .b8 $str[9] = {79, 117, 116, 112, 117, 116, 32, 58};
.global .align 1 .b8 $str$1[40] = {72, 101, 108, 108, 111, 32, 119, 111, 114, 108, 100, 32, 102, 114, 111, 109, 32, 66, 108, 111, 99, 107, 32, 37, 100, 32, 97, 110, 100, 32, 84, 104, 114, 101, 97, 100, 32, 37, 100};

.visible .entry _Z10cuda_hellov()
{
	.local .align 8 .b8 	__local_depot0[8];
	.reg .b64 	%SP;
	.reg .b64 	%SPL;
	.reg .b32 	%r<7>;
	.reg .b64 	%rd<7>;

	mov.u64 	%SPL, __local_depot0;
	cvta.local.u64 	%SP, %SPL;
	add.u64 	%rd1, %SP, 0;
	add.u64 	%rd2, %SPL, 0;
	mov.u64 	%rd3, $str;
	cvta.global.u64 	%rd4, %rd3;
	{ // callseq 0, 0
	.param .b64 param0;
	st.param.b64 	[param0], %rd4;
	.param .b64 param1;
	st.param.b64 	[param1], 0;
	.param .b32 retval0;
	call.uni (retval0), 
	vprintf, 
	(
	param0, 
	param1
	);
	ld.param.b32 	%r1, [retval0];
	} // callseq 0
	mov.u32 	%r3, %ctaid.x;
	mov.u32 	%r4, %tid.x;
	st.local.v2.u32 	[%rd2], {%r3, %r4};
	mov.u64 	%rd5, $str$1;
	cvta.global.u64 	%rd6, %rd5;
	{ // callseq 1, 0
	.param .b64 param0;
	st.param.b64 	[param0], %rd6;
	.param .b64 param1;
	st.param.b64 	[param1], %rd1;
	.param .b32 retval0;
	call.uni (retval0), 
	vprintf, 
	(
	param0, 
	param1
	);
	ld.param.b32 	%r5, [retval0];
	} // callseq 1
	ret;

}
	// .globl	_Z7vec_addPfS_S_i
.visible .entry _Z7vec_addPfS_S_i(
	.param .u64 .ptr .align 1 _Z7vec_addPfS_S_i_param_0,
	.param .u64 .ptr .align 1 _Z7vec_addPfS_S_i_param_1,
	.param .u64 .ptr .align 1 _Z7vec_addPfS_S_i_param_2,
	.param .u32 _Z7vec_addPfS_S_i_param_3
)
{
	.reg .pred 	%p<2>;
	.reg .b32 	%r<3>;
	.reg .b32 	%f<4>;
	.reg .b64 	%rd<11>;

	ld.param.u64 	%rd1, [_Z7vec_addPfS_S_i_param_0];
	ld.param.u64 	%rd2, [_Z7vec_addPfS_S_i_param_1];
	ld.param.u64 	%rd3, [_Z7vec_addPfS_S_i_param_2];
	ld.param.u32 	%r2, [_Z7vec_addPfS_S_i_param_3];
	mov.u32 	%r1, %tid.x;
	setp.ge.s32 	%p1, %r1, %r2;
	@%p1 bra 	$L__BB1_2;
	cvta.to.global.u64 	%rd4, %rd2;
	cvta.to.global.u64 	%rd5, %rd3;
	cvta.to.global.u64 	%rd6, %rd1;
	mul.wide.u32 	%rd7, %r1, 4;
	add.s64 	%rd8, %rd4, %rd7;
	ld.global.f32 	%f1, [%rd8];
	add.s64 	%rd9, %rd5, %rd7;
	ld.global.f32 	%f2, [%rd9];
	add.f32 	%f3, %f1, %f2;
	add.s64 	%rd10, %rd6, %rd7;
	st.global.f32 	[%rd10], %f3;
$L__BB1_2:
	ret;

}
	// .globl	_Z16parallel_vec_addPfS_S_i
.visible .entry _Z16parallel_vec_addPfS_S_i(
	.param .u64 .ptr .align 1 _Z16parallel_vec_addPfS_S_i_param_0,
	.param .u64 .ptr .align 1 _Z16parallel_vec_addPfS_S_i_param_1,
	.param .u64 .ptr .align 1 _Z16parallel_vec_addPfS_S_i_param_2,
	.param .u32 _Z16parallel_vec_addPfS_S_i_param_3
)
{
	.reg .pred 	%p<2>;
	.reg .b32 	%r<6>;
	.reg .b32 	%f<4>;
	.reg .b64 	%rd<11>;

	ld.param.u64 	%rd1, [_Z16parallel_vec_addPfS_S_i_param_0];
	ld.param.u64 	%rd2, [_Z16parallel_vec_addPfS_S_i_param_1];
	ld.param.u64 	%rd3, [_Z16parallel_vec_addPfS_S_i_param_2];
	ld.param.u32 	%r2, [_Z16parallel_vec_addPfS_S_i_param_3];
	mov.u32 	%r3, %ctaid.x;
	mov.u32 	%r4, %ntid.x;
	mov.u32 	%r5, %tid.x;
	mad.lo.s32 	%r1, %r3, %r4, %r5;
	setp.ge.s32 	%p1, %r1, %r2;
	@%p1 bra 	$L__BB2_2;
	cvta.to.global.u64 	%rd4, %rd2;
	cvta.to.global.u64 	%rd5, %rd3;
	cvta.to.global.u64 	%rd6, %rd1;
	mul.wide.s32 	%rd7, %r1, 4;
	add.s64 	%rd8, %rd4, %rd7;
	ld.global.f32 	%f1, [%rd8];
	add.s64 	%rd9, %rd5, %rd7;
	ld.global.f32 	%f2, [%rd9];
	add.f32 	%f3, %f1, %f2;
	add.s64 	%rd10, %rd6, %rd7;
	st.global.f32 	[%rd10], %f3;
$L__BB2_2:
	ret;

}


// ===== COMPILED SASS (sm_100) =====

	.target	sm_100

	.elftype	@"ET_EXEC"


//--------------------- .note.nv.tkinfo           --------------------------
	.section	.note.nv.tkinfo,"",@"SHT_NOTE"
	.sectionflags	@"SHF_NOTE_NV_TKINFO"
	.tkinfo
        /*0018*/ 	.word	0x00000002
        /*0030*/ 	.string	""
        /*0030*/ 	.string	"ptxas"
        /*0030*/ 	.string	"Cuda compilation tools, release 13.0, V13.0.88"
        /*0030*/ 	.string	"Build cuda_13.0.r13.0/compiler.36424714_0"
        /*0030*/ 	.string	"-arch sm_100 -m 64 "



//--------------------- .note.nv.cuinfo           --------------------------
	.section	.note.nv.cuinfo,"",@"SHT_NOTE"
	.sectionflags	@"SHF_NOTE_NV_CUINFO"
        /*0018*/ 	.short	0x0002
        /*001a*/ 	.short	0x0064
        /*001c*/ 	.short	0x0082
	.zero		2


//--------------------- .nv.info                  --------------------------
	.section	.nv.info,"",@"SHT_CUDA_INFO"
	.align	4


	//----- nvinfo : EIATTR_REGCOUNT
	.align		4
        /*0000*/ 	.byte	0x04, 0x2f
        /*0002*/ 	.short	(.L_3 - .L_2)
	.align		4
.L_2:
        /*0004*/ 	.word	index@(_Z10cuda_hellov)
        /*0008*/ 	.word	0x00000018


	//----- nvinfo : EIATTR_FRAME_SIZE
	.align		4
.L_3:
        /*000c*/ 	.byte	0x04, 0x11
        /*000e*/ 	.short	(.L_5 - .L_4)
	.align		4
.L_4:
        /*0010*/ 	.word	index@(_Z10cuda_hellov)
        /*0014*/ 	.word	0x00000008


	//----- nvinfo : EIATTR_REGCOUNT
	.align		4
.L_5:
        /*0018*/ 	.byte	0x04, 0x2f
        /*001a*/ 	.short	(.L_7 - .L_6)
	.align		4
.L_6:
        /*001c*/ 	.word	index@(_Z7vec_addPfS_S_i)
        /*0020*/ 	.word	0x0000000c


	//----- nvinfo : EIATTR_FRAME_SIZE
	.align		4
.L_7:
        /*0024*/ 	.byte	0x04, 0x11
        /*0026*/ 	.short	(.L_9 - .L_8)
	.align		4
.L_8:
        /*0028*/ 	.word	index@(_Z7vec_addPfS_S_i)
        /*002c*/ 	.word	0x00000000


	//----- nvinfo : EIATTR_REGCOUNT
	.align		4
.L_9:
        /*0030*/ 	.byte	0x04, 0x2f
        /*0032*/ 	.short	(.L_11 - .L_10)
	.align		4
.L_10:
        /*0034*/ 	.word	index@(_Z16parallel_vec_addPfS_S_i)
        /*0038*/ 	.word	0x0000000c


	//----- nvinfo : EIATTR_FRAME_SIZE
	.align		4
.L_11:
        /*003c*/ 	.byte	0x04, 0x11
        /*003e*/ 	.short	(.L_13 - .L_12)
	.align		4
.L_12:
        /*0040*/ 	.word	index@(_Z16parallel_vec_addPfS_S_i)
        /*0044*/ 	.word	0x00000000


	//----- nvinfo : EIATTR_MIN_STACK_SIZE
	.align		4
.L_13:
        /*0048*/ 	.byte	0x04, 0x12
        /*004a*/ 	.short	(.L_15 - .L_14)
	.align		4
.L_14:
        /*004c*/ 	.word	index@(_Z16parallel_vec_addPfS_S_i)
        /*0050*/ 	.word	0x00000000


	//----- nvinfo : EIATTR_MIN_STACK_SIZE
	.align		4
.L_15:
        /*0054*/ 	.byte	0x04, 0x12
        /*0056*/ 	.short	(.L_17 - .L_16)
	.align		4
.L_16:
        /*0058*/ 	.word	index@(_Z7vec_addPfS_S_i)
        /*005c*/ 	.word	0x00000000


	//----- nvinfo : EIATTR_MIN_STACK_SIZE
	.align		4
.L_17:
        /*0060*/ 	.byte	0x04, 0x12
        /*0062*/ 	.short	(.L_19 - .L_18)
	.align		4
.L_18:
        /*0064*/ 	.word	index@(_Z10cuda_hellov)
        /*0068*/ 	.word	0x00000008
.L_19:


//--------------------- .nv.compat                --------------------------
	.section	.nv.compat,"",@"SHT_CUDA_COMPAT_INFO"
	.align	4
        /*0000*/ 	.byte	0x02, 0x09, 0x00, 0x00, 0x02, 0x02, 0x01, 0x00, 0x02, 0x05, 0x05, 0x00, 0x03, 0x07, 0x01, 0x01
        /*0010*/ 	.byte	0x02, 0x03, 0x00, 0x00, 0x02, 0x06, 0x01, 0x00, 0x04, 0x0b, 0x08, 0x00, 0x09, 0x00, 0x00, 0x00
        /*0020*/ 	.byte	0x00, 0x00, 0x00, 0x00


//--------------------- .nv.info._Z16parallel_vec_addPfS_S_i --------------------------
	.section	.nv.info._Z16parallel_vec_addPfS_S_i,"",@"SHT_CUDA_INFO"
	.sectionflags	@""
	.align	4


	//----- nvinfo : EIATTR_CUDA_API_VERSION
	.align		4
        /*0000*/ 	.byte	0x04, 0x37
        /*0002*/ 	.short	(.L_21 - .L_20)
.L_20:
        /*0004*/ 	.word	0x00000082


	//----- nvinfo : EIATTR_KPARAM_INFO
	.align		4
.L_21:
        /*0008*/ 	.byte	0x04, 0x17
        /*000a*/ 	.short	(.L_23 - .L_22)
.L_22:
        /*000c*/ 	.word	0x00000000
        /*0010*/ 	.short	0x0003
        /*0012*/ 	.short	0x0018
        /*0014*/ 	.byte	0x00, 0xf0, 0x11, 0x00


	//----- nvinfo : EIATTR_KPARAM_INFO
	.align		4
.L_23:
        /*0018*/ 	.byte	0x04, 0x17
        /*001a*/ 	.short	(.L_25 - .L_24)
.L_24:
        /*001c*/ 	.word	0x00000000
        /*0020*/ 	.short	0x0002
        /*0022*/ 	.short	0x0010
        /*0024*/ 	.byte	0x00, 0xf5, 0x21, 0x00


	//----- nvinfo : EIATTR_KPARAM_INFO
	.align		4
.L_25:
        /*0028*/ 	.byte	0x04, 0x17
        /*002a*/ 	.short	(.L_27 - .L_26)
.L_26:
        /*002c*/ 	.word	0x00000000
        /*0030*/ 	.short	0x0001
        /*0032*/ 	.short	0x0008
        /*0034*/ 	.byte	0x00, 0xf5, 0x21, 0x00


	//----- nvinfo : EIATTR_KPARAM_INFO
	.align		4
.L_27:
        /*0038*/ 	.byte	0x04, 0x17
        /*003a*/ 	.short	(.L_29 - .L_28)
.L_28:
        /*003c*/ 	.word	0x00000000
        /*0040*/ 	.short	0x0000
        /*0042*/ 	.short	0x0000
        /*0044*/ 	.byte	0x00, 0xf5, 0x21, 0x00


	//----- nvinfo : EIATTR_SPARSE_MMA_MASK
	.align		4
.L_29:
        /*0048*/ 	.byte	0x03, 0x50
        /*004a*/ 	.short	0x0000


	//----- nvinfo : EIATTR_MAXREG_COUNT
	.align		4
        /*004c*/ 	.byte	0x03, 0x1b
        /*004e*/ 	.short	0x00ff


	//----- nvinfo : EIATTR_MERCURY_ISA_VERSION
	.align		4
        /*0050*/ 	.byte	0x03, 0x5f
        /*0052*/ 	.short	0x0101


	//----- nvinfo : EIATTR_VRC_CTA_INIT_COUNT
	.align		4
        /*0054*/ 	.byte	0x02, 0x4a
	.zero		1
	.zero		1


	//----- nvinfo : EIATTR_EXIT_INSTR_OFFSETS
	.align		4
        /*0058*/ 	.byte	0x04, 0x1c
        /*005a*/ 	.short	(.L_31 - .L_30)


	//   ....[0]....
.L_30:
        /*005c*/ 	.word	0x00000070


	//   ....[1]....
        /*0060*/ 	.word	0x00000130


	//----- nvinfo : EIATTR_CBANK_PARAM_SIZE
	.align		4
.L_31:
        /*0064*/ 	.byte	0x03, 0x19
        /*0066*/ 	.short	0x001c


	//----- nvinfo : EIATTR_PARAM_CBANK
	.align		4
        /*0068*/ 	.byte	0x04, 0x0a
        /*006a*/ 	.short	(.L_33 - .L_32)
	.align		4
.L_32:
        /*006c*/ 	.word	index@(.nv.constant0._Z16parallel_vec_addPfS_S_i)
        /*0070*/ 	.short	0x0380
        /*0072*/ 	.short	0x001c


	//----- nvinfo : EIATTR_SW_WAR
	.align		4
.L_33:
        /*0074*/ 	.byte	0x04, 0x36
        /*0076*/ 	.short	(.L_35 - .L_34)
.L_34:
        /*0078*/ 	.word	0x00000008
.L_35:


//--------------------- .nv.info._Z7vec_addPfS_S_i --------------------------
	.section	.nv.info._Z7vec_addPfS_S_i,"",@"SHT_CUDA_INFO"
	.sectionflags	@""
	.align	4


	//----- nvinfo : EIATTR_CUDA_API_VERSION
	.align		4
        /*0000*/ 	.byte	0x04, 0x37
        /*0002*/ 	.short	(.L_37 - .L_36)
.L_36:
        /*0004*/ 	.word	0x00000082


	//----- nvinfo : EIATTR_KPARAM_INFO
	.align		4
.L_37:
        /*0008*/ 	.byte	0x04, 0x17
        /*000a*/ 	.short	(.L_39 - .L_38)
.L_38:
        /*000c*/ 	.word	0x00000000
        /*0010*/ 	.short	0x0003
        /*0012*/ 	.short	0x0018
        /*0014*/ 	.byte	0x00, 0xf0, 0x11, 0x00


	//----- nvinfo : EIATTR_KPARAM_INFO
	.align		4
.L_39:
        /*0018*/ 	.byte	0x04, 0x17
        /*001a*/ 	.short	(.L_41 - .L_40)
.L_40:
        /*001c*/ 	.word	0x00000000
        /*0020*/ 	.short	0x0002
        /*0022*/ 	.short	0x0010
        /*0024*/ 	.byte	0x00, 0xf5, 0x21, 0x00


	//----- nvinfo : EIATTR_KPARAM_INFO
	.align		4
.L_41:
        /*0028*/ 	.byte	0x04, 0x17
        /*002a*/ 	.short	(.L_43 - .L_42)
.L_42:
        /*002c*/ 	.word	0x00000000
        /*0030*/ 	.short	0x0001
        /*0032*/ 	.short	0x0008
        /*0034*/ 	.byte	0x00, 0xf5, 0x21, 0x00


	//----- nvinfo : EIATTR_KPARAM_INFO
	.align		4
.L_43:
        /*0038*/ 	.byte	0x04, 0x17
        /*003a*/ 	.short	(.L_45 - .L_44)
.L_44:
        /*003c*/ 	.word	0x00000000
        /*0040*/ 	.short	0x0000
        /*0042*/ 	.short	0x0000
        /*0044*/ 	.byte	0x00, 0xf5, 0x21, 0x00


	//----- nvinfo : EIATTR_SPARSE_MMA_MASK
	.align		4
.L_45:
        /*0048*/ 	.byte	0x03, 0x50
        /*004a*/ 	.short	0x0000


	//----- nvinfo : EIATTR_MAXREG_COUNT
	.align		4
        /*004c*/ 	.byte	0x03, 0x1b
        /*004e*/ 	.short	0x00ff


	//----- nvinfo : EIATTR_MERCURY_ISA_VERSION
	.align		4
        /*0050*/ 	.byte	0x03, 0x5f
        /*0052*/ 	.short	0x0101


	//----- nvinfo : EIATTR_VRC_CTA_INIT_COUNT
	.align		4
        /*0054*/ 	.byte	0x02, 0x4a
	.zero		1
	.zero		1


	//----- nvinfo : EIATTR_EXIT_INSTR_OFFSETS
	.align		4
        /*0058*/ 	.byte	0x04, 0x1c
        /*005a*/ 	.short	(.L_47 - .L_46)


	//   ....[0]....
.L_46:
        /*005c*/ 	.word	0x00000040


	//   ....[1]....
        /*0060*/ 	.word	0x00000100


	//----- nvinfo : EIATTR_CBANK_PARAM_SIZE
	.align		4
.L_47:
        /*0064*/ 	.byte	0x03, 0x19
        /*0066*/ 	.short	0x001c


	//----- nvinfo : EIATTR_PARAM_CBANK
	.align		4
        /*0068*/ 	.byte	0x04, 0x0a
        /*006a*/ 	.short	(.L_49 - .L_48)
	.align		4
.L_48:
        /*006c*/ 	.word	index@(.nv.constant0._Z7vec_addPfS_S_i)
        /*0070*/ 	.short	0x0380
        /*0072*/ 	.short	0x001c


	//----- nvinfo : EIATTR_SW_WAR
	.align		4
.L_49:
        /*0074*/ 	.byte	0x04, 0x36
        /*0076*/ 	.short	(.L_51 - .L_50)
.L_50:
        /*0078*/ 	.word	0x00000008
.L_51:


//--------------------- .nv.info._Z10cuda_hellov  --------------------------
	.section	.nv.info._Z10cuda_hellov,"",@"SHT_CUDA_INFO"
	.sectionflags	@""
	.align	4


	//----- nvinfo : EIATTR_CUDA_API_VERSION
	.align		4
        /*0000*/ 	.byte	0x04, 0x37
        /*0002*/ 	.short	(.L_53 - .L_52)
.L_52:
        /*0004*/ 	.word	0x00000082


	//----- nvinfo : EIATTR_SPARSE_MMA_MASK
	.align		4
.L_53:
        /*0008*/ 	.byte	0x03, 0x50
        /*000a*/ 	.short	0x0000


	//----- nvinfo : EIATTR_MAXREG_COUNT
	.align		4
        /*000c*/ 	.byte	0x03, 0x1b
        /*000e*/ 	.short	0x00ff


	//----- nvinfo : EIATTR_EXTERNS
	.align		4
        /*0010*/ 	.byte	0x04, 0x0f
        /*0012*/ 	.short	(.L_55 - .L_54)


	//   ....[0]....
	.align		4
.L_54:
        /*0014*/ 	.word	index@(vprintf)


	//----- nvinfo : EIATTR_MERCURY_ISA_VERSION
	.align		4
.L_55:
        /*0018*/ 	.byte	0x03, 0x5f
        /*001a*/ 	.short	0x0101


	//----- nvinfo : EIATTR_VRC_CTA_INIT_COUNT
	.align		4
        /*001c*/ 	.byte	0x02, 0x4a
	.zero		1
	.zero		1


	//----- nvinfo : EIATTR_SYSCALL_OFFSETS
	.align		4
        /*0020*/ 	.byte	0x04, 0x46
        /*0022*/ 	.short	(.L_57 - .L_56)


	//   ....[0]....
.L_56:
        /*0024*/ 	.word	0x000000d0


	//   ....[1]....
        /*0028*/ 	.word	0x00000180


	//----- nvinfo : EIATTR_EXIT_INSTR_OFFSETS
	.align		4
.L_57:
        /*002c*/ 	.byte	0x04, 0x1c
        /*002e*/ 	.short	(.L_59 - .L_58)


	//   ....[0]....
.L_58:
        /*0030*/ 	.word	0x00000190


	//----- nvinfo : EIATTR_SW_WAR
	.align		4
.L_59:
        /*0034*/ 	.byte	0x04, 0x36
        /*0036*/ 	.short	(.L_61 - .L_60)
.L_60:
        /*0038*/ 	.word	0x00000008
.L_61:


//--------------------- .nv.callgraph             --------------------------
	.section	.nv.callgraph,"",@"SHT_CUDA_CALLGRAPH"
	.align	4
	.sectionentsize	8
	.align		4
        /*0000*/ 	.word	0x00000000
	.align		4
        /*0004*/ 	.word	0xffffffff
	.align		4
        /*0008*/ 	.word	index@(_Z10cuda_hellov)
	.align		4
        /*000c*/ 	.word	index@(vprintf)
	.align		4
        /*0010*/ 	.word	0x00000000
	.align		4
        /*0014*/ 	.word	0xfffffffe
	.align		4
        /*0018*/ 	.word	0x00000000
	.align		4
        /*001c*/ 	.word	0xfffffffd
	.align		4
        /*0020*/ 	.word	0x00000000
	.align		4
        /*0024*/ 	.word	0xfffffffc


//--------------------- .nv.constant4             --------------------------
	.section	.nv.constant4,"a",@progbits
	.align	8
	.align		8
.nv.constant4:
        /*0000*/ 	.dword	$str
	.align		8
        /*0008*/ 	.dword	$str$1
	.align		8
        /*0010*/ 	.dword	vprintf


//--------------------- .text._Z16parallel_vec_addPfS_S_i --------------------------
	.section	.text._Z16parallel_vec_addPfS_S_i,"ax",@progbits
	.align	128
        .global         _Z16parallel_vec_addPfS_S_i
        .type           _Z16parallel_vec_addPfS_S_i,@function
        .size           _Z16parallel_vec_addPfS_S_i,(.L_x_5 - _Z16parallel_vec_addPfS_S_i)
        .other          _Z16parallel_vec_addPfS_S_i,@"STO_CUDA_ENTRY STV_DEFAULT"
_Z16parallel_vec_addPfS_S_i:
.text._Z16parallel_vec_addPfS_S_i:
[----:B------:R-:W-:Y:S01]  /*0000*/  LDC R1, c[0x0][0x37c] ;  /* 0x0000df00ff017b82 */ /* 0x000fe20000000800 */
[----:B------:R-:W0:Y:S07]  /*0010*/  S2R R0, SR_TID.X ;  /* 0x0000000000007919 */ /* 0x000e2e0000002100 */
[----:B------:R-:W0:Y:S01]  /*0020*/  S2UR UR4, SR_CTAID.X ;  /* 0x00000000000479c3 */ /* 0x000e220000002500 */
[----:B------:R-:W1:Y:S07]  /*0030*/  LDCU UR5, c[0x0][0x398] ;  /* 0x00007300ff0577ac */ /* 0x000e6e0008000800 */
[----:B------:R-:W0:Y:S02]  /*0040*/  LDC R9, c[0x0][0x360] ;  /* 0x0000d800ff097b82 */ /* 0x000e240000000800 */
[----:B0-----:R-:W-:-:S05]  /*0050*/  IMAD R9, R9, UR4, R0 ;  /* 0x0000000409097c24 */ /* 0x001fca000f8e0200 */
[----:B-1----:R-:W-:-:S13]  /*0060*/  ISETP.GE.AND P0, PT, R9, UR5, PT ;  /* 0x0000000509007c0c */ /* 0x002fda000bf06270 */
[----:B------:R-:W-:Y:S05]  /*0070*/  @P0 EXIT ;  /* 0x000000000000094d */ /* 0x000fea0003800000 */
[----:B------:R-:W0:Y:S01]  /*0080*/  LDC.64 R2, c[0x0][0x388] ;  /* 0x0000e200ff027b82 */ /* 0x000e220000000a00 */
[----:B------:R-:W1:Y:S07]  /*0090*/  LDCU.64 UR4, c[0x0][0x358] ;  /* 0x00006b00ff0477ac */ /* 0x000e6e0008000a00 */
[----:B------:R-:W2:Y:S08]  /*00a0*/  LDC.64 R4, c[0x0][0x390] ;  /* 0x0000e400ff047b82 */ /* 0x000eb00000000a00 */
[----:B------:R-:W3:Y:S01]  /*00b0*/  LDC.64 R6, c[0x0][0x380] ;  /* 0x0000e000ff067b82 */ /* 0x000ee20000000a00 */
[----:B0-----:R-:W-:-:S06]  /*00c0*/  IMAD.WIDE R2, R9, 0x4, R2 ;  /* 0x0000000409027825 */ /* 0x001fcc00078e0202 */
[----:B-1----:R-:W4:Y:S01]  /*00d0*/  LDG.E R2, desc[UR4][R2.64] ;  /* 0x0000000402027981 */ /* 0x002f22000c1e1900 */
[----:B--2---:R-:W-:-:S06]  /*00e0*/  IMAD.WIDE R4, R9, 0x4, R4 ;  /* 0x0000000409047825 */ /* 0x004fcc00078e0204 */
[----:B------:R-:W4:Y:S01]  /*00f0*/  LDG.E R5, desc[UR4][R4.64] ;  /* 0x0000000404057981 */ /* 0x000f22000c1e1900 */
[----:B---3--:R-:W-:-:S04]  /*0100*/  IMAD.WIDE R6, R9, 0x4, R6 ;  /* 0x0000000409067825 */ /* 0x008fc800078e0206 */
[----:B----4-:R-:W-:-:S05]  /*0110*/  FADD R9, R2, R5 ;  /* 0x0000000502097221 */ /* 0x010fca0000000000 */
[----:B------:R-:W-:Y:S01]  /*0120*/  STG.E desc[UR4][R6.64], R9 ;  /* 0x0000000906007986 */ /* 0x000fe2000c101904 */
[----:B------:R-:W-:Y:S05]  /*0130*/  EXIT ;  /* 0x000000000000794d */ /* 0x000fea0003800000 */
.L_x_0:
[----:B------:R-:W-:-:S00]  /*0140*/  BRA `(.L_x_0) ;  /* 0xfffffffc00fc7947 */ /* 0x000fc0000383ffff */
[----:B------:R-:W-:-:S00]  /*0150*/  NOP ;  /* 0x0000000000007918 */ /* 0x000fc00000000000 */
        /* <DEDUP_REMOVED lines=10> */
.L_x_5:


//--------------------- .text._Z7vec_addPfS_S_i   --------------------------
	.section	.text._Z7vec_addPfS_S_i,"ax",@progbits
	.align	128
        .global         _Z7vec_addPfS_S_i
        .type           _Z7vec_addPfS_S_i,@function
        .size           _Z7vec_addPfS_S_i,(.L_x_6 - _Z7vec_addPfS_S_i)
        .other          _Z7vec_addPfS_S_i,@"STO_CUDA_ENTRY STV_DEFAULT"
_Z7vec_addPfS_S_i:
.text._Z7vec_addPfS_S_i:
[----:B------:R-:W-:Y:S01]  /*0000*/  LDC R1, c[0x0][0x37c] ;  /* 0x0000df00ff017b82 */ /* 0x000fe20000000800 */
[----:B------:R-:W0:Y:S01]  /*0010*/  S2R R9, SR_TID.X ;  /* 0x0000000000097919 */ /* 0x000e220000002100 */
[----:B------:R-:W0:Y:S02]  /*0020*/  LDCU UR4, c[0x0][0x398] ;  /* 0x00007300ff0477ac */ /* 0x000e240008000800 */
[----:B0-----:R-:W-:-:S13]  /*0030*/  ISETP.GE.AND P0, PT, R9, UR4, PT ;  /* 0x0000000409007c0c */ /* 0x001fda000bf06270 */
[----:B------:R-:W-:Y:S05]  /*0040*/  @P0 EXIT ;  /* 0x000000000000094d */ /* 0x000fea0003800000 */
[----:B------:R-:W0:Y:S01]  /*0050*/  LDC.64 R2, c[0x0][0x388] ;  /* 0x0000e200ff027b82 */ /* 0x000e220000000a00 */
[----:B------:R-:W1:Y:S07]  /*0060*/  LDCU.64 UR4, c[0x0][0x358] ;  /* 0x00006b00ff0477ac */ /* 0x000e6e0008000a00 */
[----:B------:R-:W2:Y:S08]  /*0070*/  LDC.64 R4, c[0x0][0x390] ;  /* 0x0000e400ff047b82 */ /* 0x000eb00000000a00 */
[----:B------:R-:W3:Y:S01]  /*0080*/  LDC.64 R6, c[0x0][0x380] ;  /* 0x0000e000ff067b82 */ /* 0x000ee20000000a00 */
[----:B0-----:R-:W-:-:S06]  /*0090*/  IMAD.WIDE.U32 R2, R9, 0x4, R2 ;  /* 0x0000000409027825 */ /* 0x001fcc00078e0002 */
[----:B-1----:R-:W4:Y:S01]  /*00a0*/  LDG.E R2, desc[UR4][R2.64] ;  /* 0x0000000402027981 */ /* 0x002f22000c1e1900 */
[----:B--2---:R-:W-:-:S06]  /*00b0*/  IMAD.WIDE.U32 R4, R9, 0x4, R4 ;  /* 0x0000000409047825 */ /* 0x004fcc00078e0004 */
[----:B------:R-:W4:Y:S01]  /*00c0*/  LDG.E R5, desc[UR4][R4.64] ;  /* 0x0000000404057981 */ /* 0x000f22000c1e1900 */
[----:B---3--:R-:W-:-:S04]  /*00d0*/  IMAD.WIDE.U32 R6, R9, 0x4, R6 ;  /* 0x0000000409067825 */ /* 0x008fc800078e0006 */
[----:B----4-:R-:W-:-:S05]  /*00e0*/  FADD R9, R2, R5 ;  /* 0x0000000502097221 */ /* 0x010fca0000000000 */
[----:B------:R-:W-:Y:S01]  /*00f0*/  STG.E desc[UR4][R6.64], R9 ;  /* 0x0000000906007986 */ /* 0x000fe2000c101904 */
[----:B------:R-:W-:Y:S05]  /*0100*/  EXIT ;  /* 0x000000000000794d */ /* 0x000fea0003800000 */
.L_x_1:
        /* <DEDUP_REMOVED lines=15> */
.L_x_6:


//--------------------- .text._Z10cuda_hellov     --------------------------
	.section	.text._Z10cuda_hellov,"ax",@progbits
	.align	128
        .global         _Z10cuda_hellov
        .type           _Z10cuda_hellov,@function
        .size           _Z10cuda_hellov,(.L_x_7 - _Z10cuda_hellov)
        .other          _Z10cuda_hellov,@"STO_CUDA_ENTRY STV_DEFAULT"
_Z10cuda_hellov:
.text._Z10cuda_hellov:
[----:B------:R-:W0:Y:S01]  /*0000*/  LDC R1, c[0x0][0x37c] ;  /* 0x0000df00ff017b82 */ /* 0x000e220000000800 */
[----:B------:R-:W-:Y:S01]  /*0010*/  MOV R2, 0x10 ;  /* 0x0000001000027802 */ /* 0x000fe20000000f00 */
[----:B------:R-:W1:Y:S01]  /*0020*/  LDCU UR4, c[0x0][0x2f8] ;  /* 0x00005f00ff0477ac */ /* 0x000e620008000800 */
[----:B0-----:R-:W-:Y:S01]  /*0030*/  VIADD R1, R1, 0xfffffff8 ;  /* 0xfffffff801017836 */ /* 0x001fe20000000000 */
[----:B------:R-:W-:-:S04]  /*0040*/  CS2R R6, SRZ ;  /* 0x0000000000067805 */ /* 0x000fc8000001ff00 */
[----:B------:R0:W2:Y:S01]  /*0050*/  LDC.64 R8, c[0x4][R2] ;  /* 0x0100000002087b82 */ /* 0x0000a20000000a00 */
[----:B------:R-:W3:Y:S01]  /*0060*/  LDCU.64 UR6, c[0x4][URZ] ;  /* 0x01000000ff0677ac */ /* 0x000ee20008000a00 */
[----:B------:R-:W4:Y:S01]  /*0070*/  LDCU UR5, c[0x0][0x2fc] ;  /* 0x00005f80ff0577ac */ /* 0x000f220008000800 */
[----:B-1----:R-:W-:Y:S01]  /*0080*/  IADD3 R16, P0, PT, R1, UR4, RZ ;  /* 0x0000000401107c10 */ /* 0x002fe2000ff1e0ff */
[----:B---3--:R-:W-:Y:S01]  /*0090*/  IMAD.U32 R4, RZ, RZ, UR6 ;  /* 0x00000006ff047e24 */ /* 0x008fe2000f8e00ff */
[----:B------:R-:W-:-:S03]  /*00a0*/  MOV R5, UR7 ;  /* 0x0000000700057c02 */ /* 0x000fc60008000f00 */
[----:B0---4-:R-:W-:-:S08]  /*00b0*/  IMAD.X R17, RZ, RZ, UR5, P0 ;  /* 0x00000005ff117e24 */ /* 0x011fd000080e06ff */
[----:B------:R-:W-:-:S07]  /*00c0*/  LEPC R20, `(.L_x_2) ;  /* 0x000000001014794e */ /* 0x000fce0000000000 */
[----:B--2---:R-:W-:Y:S05]  /*00d0*/  CALL.ABS.NOINC R8 ;  /* 0x0000000008007343 */ /* 0x004fea0003c00000 */
.L_x_2:
[----:B------:R-:W0:Y:S01]  /*00e0*/  S2R R8, SR_CTAID.X ;  /* 0x0000000000087919 */ /* 0x000e220000002500 */
[----:B------:R-:W1:Y:S01]  /*00f0*/  LDC.64 R2, c[0x4][R2] ;  /* 0x0100000002027b82 */ /* 0x000e620000000a00 */
[----:B------:R-:W2:Y:S01]  /*0100*/  LDCU.64 UR4, c[0x4][0x8] ;  /* 0x01000100ff0477ac */ /* 0x000ea20008000a00 */
[----:B------:R-:W-:Y:S01]  /*0110*/  IMAD.MOV.U32 R6, RZ, RZ, R16 ;  /* 0x000000ffff067224 */ /* 0x000fe200078e0010 */
[----:B------:R-:W0:Y:S01]  /*0120*/  S2R R9, SR_TID.X ;  /* 0x0000000000097919 */ /* 0x000e220000002100 */
[----:B------:R-:W-:Y:S01]  /*0130*/  MOV R7, R17 ;  /* 0x0000001100077202 */ /* 0x000fe20000000f00 */
[----:B--2---:R-:W-:Y:S01]  /*0140*/  IMAD.U32 R4, RZ, RZ, UR4 ;  /* 0x00000004ff047e24 */ /* 0x004fe2000f8e00ff */
[----:B------:R-:W-:Y:S01]  /*0150*/  MOV R5, UR5 ;  /* 0x0000000500057c02 */ /* 0x000fe20008000f00 */
[----:B0-----:R0:W-:Y:S06]  /*0160*/  STL.64 [R1], R8 ;  /* 0x0000000801007387 */ /* 0x0011ec0000100a00 */
[----:B------:R-:W-:-:S07]  /*0170*/  LEPC R20, `(.L_x_3) ;  /* 0x000000001014794e */ /* 0x000fce0000000000 */
[----:B01----:R-:W-:Y:S05]  /*0180*/  CALL.ABS.NOINC R2 ;  /* 0x0000000002007343 */ /* 0x003fea0003c00000 */
.L_x_3:
[----:B------:R-:W-:Y:S05]  /*0190*/  EXIT ;  /* 0x000000000000794d */ /* 0x000fea0003800000 */
.L_x_4:
        /* <DEDUP_REMOVED lines=14> */
.L_x_7:


//--------------------- .nv.global.init           --------------------------
	.section	.nv.global.init,"aw",@progbits
.nv.global.init:
	.type		$str,@object
	.size		$str,($str$1 - $str)
$str:
        /*0000*/ 	.byte	0x4f, 0x75, 0x74, 0x70, 0x75, 0x74, 0x20, 0x3a, 0x00
	.type		$str$1,@object
	.size		$str$1,(.L_1 - $str$1)
$str$1:
        /*0009*/ 	.byte	0x48, 0x65, 0x6c, 0x6c, 0x6f, 0x20, 0x77, 0x6f, 0x72, 0x6c, 0x64, 0x20, 0x66, 0x72, 0x6f, 0x6d
        /*0019*/ 	.byte	0x20, 0x42, 0x6c, 0x6f, 0x63, 0x6b, 0x20, 0x25, 0x64, 0x20, 0x61, 0x6e, 0x64, 0x20, 0x54, 0x68
        /*0029*/ 	.byte	0x72, 0x65, 0x61, 0x64, 0x20, 0x25, 0x64, 0x00
.L_1:


//--------------------- .nv.shared.reserved.0     --------------------------
	.section	.nv.shared.reserved.0,"aw",@nobits
	.weak		__nv_reservedSMEM_offset_0_alias
	.size		__nv_reservedSMEM_offset_0_alias, 0, 64
	.other		__nv_reservedSMEM_offset_0_alias,@"STO_CUDA_RESERVED_SHARED STV_DEFAULT"
__nv_reservedSMEM_offset_0_alias:
	.zero		0
	.zero		64


//--------------------- .nv.constant0._Z16parallel_vec_addPfS_S_i --------------------------
	.section	.nv.constant0._Z16parallel_vec_addPfS_S_i,"a",@progbits
	.sectionflags	@""
	.align	4
.nv.constant0._Z16parallel_vec_addPfS_S_i:
	.zero		924


//--------------------- .nv.constant0._Z7vec_addPfS_S_i --------------------------
	.section	.nv.constant0._Z7vec_addPfS_S_i,"a",@progbits
	.sectionflags	@""
	.align	4
.nv.constant0._Z7vec_addPfS_S_i:
	.zero		924


//--------------------- .nv.constant0._Z10cuda_hellov --------------------------
	.section	.nv.constant0._Z10cuda_hellov,"a",@progbits
	.sectionflags	@""
	.align	4
.nv.constant0._Z10cuda_hellov:
	.zero		896


//--------------------- SYMBOLS --------------------------

	.type		.nv.reservedSmem.offset0,@object
	.size		.nv.reservedSmem.offset0,0x4
	.type		vprintf,@function
